//
// Generated by NVIDIA NVVM Compiler
//
// Compiler Build ID: CL-36424714
// Cuda compilation tools, release 13.0, V13.0.88
// Based on NVVM 20.0.0
//

.version 9.0
.target sm_100
.address_size 64

.extern .func  (.param .b32 func_retval0) vprintf
(
	.param .b64 vprintf_param_0,
	.param .b64 vprintf_param_1
)
;
.global .align 1 .b8 $str[32] = {104, 101, 108, 108, 111, 32, 102, 114, 111, 109, 32, 116, 97, 115, 107, 58, 32, 37, 100, 32, 97, 110, 100, 32, 106, 111, 98, 58, 32, 37, 100};

.entry _Z12printMessageii(
	.param .u32 _Z12printMessageii_param_0,
	.param .u32 _Z12printMessageii_param_1
)
{
	.local .align 8 .b8 	__local_depot0[8];
	.reg .b64 	%SP;
	.reg .b64 	%SPL;
	.reg .b32 	%r<5>;
	.reg .b64 	%rd<5>;

	mov.u64 	%SPL, __local_depot0;
	cvta.local.u64 	%SP, %SPL;
	ld.param.u32 	%r1, [_Z12printMessageii_param_0];
	ld.param.u32 	%r2, [_Z12printMessageii_param_1];
	add.u64 	%rd1, %SP, 0;
	add.u64 	%rd2, %SPL, 0;
	st.local.v2.u32 	[%rd2], {%r1, %r2};
	mov.u64 	%rd3, $str;
	cvta.global.u64 	%rd4, %rd3;
	{ // callseq 0, 0
	.param .b64 param0;
	st.param.b64 	[param0], %rd4;
	.param .b64 param1;
	st.param.b64 	[param1], %rd1;
	.param .b32 retval0;
	call.uni (retval0), 
	vprintf, 
	(
	param0, 
	param1
	);
	ld.param.b32 	%r3, [retval0];
	} // callseq 0
	ret;

}


// ===== COMPILED SASS (sm_100) =====

	.target	sm_100

	.elftype	@"ET_EXEC"


//--------------------- .note.nv.tkinfo           --------------------------
	.section	.note.nv.tkinfo,"",@"SHT_NOTE"
	.sectionflags	@"SHF_NOTE_NV_TKINFO"
	.tkinfo
        /*0018*/ 	.word	0x00000002
        /*0030*/ 	.string	""
        /*0030*/ 	.string	"ptxas"
        /*0030*/ 	.string	"Cuda compilation tools, release 13.0, V13.0.88"
        /*0030*/ 	.string	"Build cuda_13.0.r13.0/compiler.36424714_0"
        /*0030*/ 	.string	"-arch sm_100 -m 64 "



//--------------------- .note.nv.cuinfo           --------------------------
	.section	.note.nv.cuinfo,"",@"SHT_NOTE"
	.sectionflags	@"SHF_NOTE_NV_CUINFO"
        /*0018*/ 	.short	0x0002
        /*001a*/ 	.short	0x0064
        /*001c*/ 	.short	0x0082
	.zero		2


//--------------------- .nv.info                  --------------------------
	.section	.nv.info,"",@"SHT_CUDA_INFO"
	.align	4


	//----- nvinfo : EIATTR_REGCOUNT
	.align		4
        /*0000*/ 	.byte	0x04, 0x2f
        /*0002*/ 	.short	(.L_2 - .L_1)
	.align		4
.L_1:
        /*0004*/ 	.word	index@(_Z12printMessageii)
        /*0008*/ 	.word	0x00000018


	//----- nvinfo : EIATTR_FRAME_SIZE
	.align		4
.L_2:
        /*000c*/ 	.byte	0x04, 0x11
        /*000e*/ 	.short	(.L_4 - .L_3)
	.align		4
.L_3:
        /*0010*/ 	.word	index@(_Z12printMessageii)
        /*0014*/ 	.word	0x00000008


	//----- nvinfo : EIATTR_MIN_STACK_SIZE
	.align		4
.L_4:
        /*0018*/ 	.byte	0x04, 0x12
        /*001a*/ 	.short	(.L_6 - .L_5)
	.align		4
.L_5:
        /*001c*/ 	.word	index@(_Z12printMessageii)
        /*0020*/ 	.word	0x00000008
.L_6:


//--------------------- .nv.compat                --------------------------
	.section	.nv.compat,"",@"SHT_CUDA_COMPAT_INFO"
	.align	4
        /*0000*/ 	.byte	0x02, 0x09, 0x00, 0x00, 0x02, 0x02, 0x01, 0x00, 0x02, 0x05, 0x05, 0x00, 0x03, 0x07, 0x01, 0x01
        /*0010*/ 	.byte	0x02, 0x03, 0x00, 0x00, 0x02, 0x06, 0x01, 0x00, 0x04, 0x0b, 0x08, 0x00, 0x09, 0x00, 0x00, 0x00
        /*0020*/ 	.byte	0x00, 0x00, 0x00, 0x00


//--------------------- .nv.info._Z12printMessageii --------------------------
	.section	.nv.info._Z12printMessageii,"",@"SHT_CUDA_INFO"
	.sectionflags	@""
	.align	4


	//----- nvinfo : EIATTR_CUDA_API_VERSION
	.align		4
        /*0000*/ 	.byte	0x04, 0x37
        /*0002*/ 	.short	(.L_8 - .L_7)
.L_7:
        /*0004*/ 	.word	0x00000082


	//----- nvinfo : EIATTR_KPARAM_INFO
	.align		4
.L_8:
        /*0008*/ 	.byte	0x04, 0x17
        /*000a*/ 	.short	(.L_10 - .L_9)
.L_9:
        /*000c*/ 	.word	0x00000000
        /*0010*/ 	.short	0x0001
        /*0012*/ 	.short	0x0004
        /*0014*/ 	.byte	0x00, 0xf0, 0x11, 0x00


	//----- nvinfo : EIATTR_KPARAM_INFO
	.align		4
.L_10:
        /*0018*/ 	.byte	0x04, 0x17
        /*001a*/ 	.short	(.L_12 - .L_11)
.L_11:
        /*001c*/ 	.word	0x00000000
        /*0020*/ 	.short	0x0000
        /*0022*/ 	.short	0x0000
        /*0024*/ 	.byte	0x00, 0xf0, 0x11, 0x00


	//----- nvinfo : EIATTR_SPARSE_MMA_MASK
	.align		4
.L_12:
        /*0028*/ 	.byte	0x03, 0x50
        /*002a*/ 	.short	0x0000


	//----- nvinfo : EIATTR_MAXREG_COUNT
	.align		4
        /*002c*/ 	.byte	0x03, 0x1b
        /*002e*/ 	.short	0x00ff


	//----- nvinfo : EIATTR_EXTERNS
	.align		4
        /*0030*/ 	.byte	0x04, 0x0f
        /*0032*/ 	.short	(.L_14 - .L_13)


	//   ....[0]....
	.align		4
.L_13:
        /*0034*/ 	.word	index@(vprintf)


	//----- nvinfo : EIATTR_MERCURY_ISA_VERSION
	.align		4
.L_14:
        /*0038*/ 	.byte	0x03, 0x5f
        /*003a*/ 	.short	0x0101


	//----- nvinfo : EIATTR_VRC_CTA_INIT_COUNT
	.align		4
        /*003c*/ 	.byte	0x02, 0x4a
	.zero		1
	.zero		1


	//----- nvinfo : EIATTR_SYSCALL_OFFSETS
	.align		4
        /*0040*/ 	.byte	0x04, 0x46
        /*0042*/ 	.short	(.L_16 - .L_15)


	//   ....[0]....
.L_15:
        /*0044*/ 	.word	0x000000e0


	//----- nvinfo : EIATTR_EXIT_INSTR_OFFSETS
	.align		4
.L_16:
        /*0048*/ 	.byte	0x04, 0x1c
        /*004a*/ 	.short	(.L_18 - .L_17)


	//   ....[0]....
.L_17:
        /*004c*/ 	.word	0x000000f0


	//----- nvinfo : EIATTR_CBANK_PARAM_SIZE
	.align		4
.L_18:
        /*0050*/ 	.byte	0x03, 0x19
        /*0052*/ 	.short	0x0008


	//----- nvinfo : EIATTR_PARAM_CBANK
	.align		4
        /*0054*/ 	.byte	0x04, 0x0a
        /*0056*/ 	.short	(.L_20 - .L_19)
	.align		4
.L_19:
        /*0058*/ 	.word	index@(.nv.constant0._Z12printMessageii)
        /*005c*/ 	.short	0x0380
        /*005e*/ 	.short	0x0008


	//----- nvinfo : EIATTR_SW_WAR
	.align		4
.L_20:
        /*0060*/ 	.byte	0x04, 0x36
        /*0062*/ 	.short	(.L_22 - .L_21)
.L_21:
        /*0064*/ 	.word	0x00000008
.L_22:


//--------------------- .nv.callgraph             --------------------------
	.section	.nv.callgraph,"",@"SHT_CUDA_CALLGRAPH"
	.align	4
	.sectionentsize	8
	.align		4
        /*0000*/ 	.word	0x00000000
	.align		4
        /*0004*/ 	.word	0xffffffff
	.align		4
        /*0008*/ 	.word	index@(_Z12printMessageii)
	.align		4
        /*000c*/ 	.word	index@(vprintf)
	.align		4
        /*0010*/ 	.word	0x00000000
	.align		4
        /*0014*/ 	.word	0xfffffffe
	.align		4
        /*0018*/ 	.word	0x00000000
	.align		4
        /*001c*/ 	.word	0xfffffffd
	.align		4
        /*0020*/ 	.word	0x00000000
	.align		4
        /*0024*/ 	.word	0xfffffffc


//--------------------- .nv.constant4             --------------------------
	.section	.nv.constant4,"a",@progbits
	.align	8
	.align		8
.nv.constant4:
        /*0000*/ 	.dword	vprintf
	.align		8
        /*0008*/ 	.dword	$str


//--------------------- .text._Z12printMessageii  --------------------------
	.section	.text._Z12printMessageii,"ax",@progbits
	.align	128
.text._Z12printMessageii:
        .type           _Z12printMessageii,@function
        .size           _Z12printMessageii,(.L_x_2 - _Z12printMessageii)
        .other          _Z12printMessageii,@"STO_CUDA_ENTRY STV_DEFAULT"
_Z12printMessageii:
[----:B------:R-:W0:Y:S08]  /*0000*/  LDC R1, c[0x0][0x37c] ;  /* 0x0000df00ff017b82 */ /* 0x000e300000000800 */
[----:B------:R-:W1:Y:S01]  /*0010*/  LDC.64 R8, c[0x0][0x380] ;  /* 0x0000e000ff087b82 */ /* 0x000e620000000a00 */
[----:B0-----:R-:W-:Y:S01]  /*0020*/  VIADD R1, R1, 0xfffffff8 ;  /* 0xfffffff801017836 */ /* 0x001fe20000000000 */
[----:B------:R-:W-:Y:S01]  /*0030*/  MOV R0, 0x0 ;  /* 0x0000000000007802 */ /* 0x000fe20000000f00 */
[----:B------:R-:W0:Y:S01]  /*0040*/  LDCU UR4, c[0x0][0x2f8] ;  /* 0x00005f00ff0477ac */ /* 0x000e220008000800 */
[----:B------:R-:W2:Y:S04]  /*0050*/  LDCU.64 UR6, c[0x4][0x8] ;  /* 0x01000100ff0677ac */ /* 0x000ea80008000a00 */
[----:B------:R3:W4:Y:S01]  /*0060*/  LDC.64 R2, c[0x4][R0] ;  /* 0x0100000000027b82 */ /* 0x0007220000000a00 */
[----:B------:R-:W5:Y:S01]  /*0070*/  LDCU UR5, c[0x0][0x2fc] ;  /* 0x00005f80ff0577ac */ /* 0x000f620008000800 */
[----:B0-----:R-:W-:Y:S01]  /*0080*/  IADD3 R6, P0, PT, R1, UR4, RZ ;  /* 0x0000000401067c10 */ /* 0x001fe2000ff1e0ff */
[----:B-1----:R3:W-:Y:S01]  /*0090*/  STL.64 [R1], R8 ;  /* 0x0000000801007387 */ /* 0x0027e20000100a00 */
[----:B--2---:R-:W-:Y:S01]  /*00a0*/  IMAD.U32 R4, RZ, RZ, UR6 ;  /* 0x00000006ff047e24 */ /* 0x004fe2000f8e00ff */
[----:B------:R-:W-:-:S02]  /*00b0*/  MOV R5, UR7 ;  /* 0x0000000700057c02 */ /* 0x000fc40008000f00 */
[----:B-----5:R-:W-:-:S08]  /*00c0*/  IMAD.X R7, RZ, RZ, UR5, P0 ;  /* 0x00000005ff077e24 */ /* 0x020fd000080e06ff */
[----:B------:R-:W-:-:S07]  /*00d0*/  LEPC R20, `(.L_x_0) ;  /* 0x000000001014794e */ /* 0x000fce0000000000 */
[----:B---34-:R-:W-:Y:S05]  /*00e0*/  CALL.ABS.NOINC R2 ;  /* 0x0000000002007343 */ /* 0x018fea0003c00000 */
.L_x_0:
[----:B------:R-:W-:Y:S05]  /*00f0*/  EXIT ;  /* 0x000000000000794d */ /* 0x000fea0003800000 */
.L_x_1:
[----:B------:R-:W-:-:S00]  /*0100*/  BRA `(.L_x_1) ;  /* 0xfffffffc00fc7947 */ /* 0x000fc0000383ffff */
[----:B------:R-:W-:-:S00]  /*0110*/  NOP ;  /* 0x0000000000007918 */ /* 0x000fc00000000000 */
        /* <DEDUP_REMOVED lines=14> */
.L_x_2:


//--------------------- .nv.global.init           --------------------------
	.section	.nv.global.init,"aw",@progbits
.nv.global.init:
	.type		$str,@object
	.size		$str,(.L_0 - $str)
$str:
        /*0000*/ 	.byte	0x68, 0x65, 0x6c, 0x6c, 0x6f, 0x20, 0x66, 0x72, 0x6f, 0x6d, 0x20, 0x74, 0x61, 0x73, 0x6b, 0x3a
        /*0010*/ 	.byte	0x20, 0x25, 0x64, 0x20, 0x61, 0x6e, 0x64, 0x20, 0x6a, 0x6f, 0x62, 0x3a, 0x20, 0x25, 0x64, 0x00
.L_0:


//--------------------- .nv.shared.reserved.0     --------------------------
	.section	.nv.shared.reserved.0,"aw",@nobits
	.weak		__nv_reservedSMEM_offset_0_alias
	.size		__nv_reservedSMEM_offset_0_alias, 0, 64
	.other		__nv_reservedSMEM_offset_0_alias,@"STO_CUDA_RESERVED_SHARED STV_DEFAULT"
__nv_reservedSMEM_offset_0_alias:
	.zero		0
	.zero		64


//--------------------- .nv.constant0._Z12printMessageii --------------------------
	.section	.nv.constant0._Z12printMessageii,"a",@progbits
	.sectionflags	@""
	.align	4
.nv.constant0._Z12printMessageii:
	.zero		904


//--------------------- SYMBOLS --------------------------

	.type		.nv.reservedSmem.offset0,@object
	.size		.nv.reservedSmem.offset0,0x4
	.type		vprintf,@function
